//
// Generated by NVIDIA NVVM Compiler
//
// Compiler Build ID: CL-36424714
// Cuda compilation tools, release 13.0, V13.0.88
// Based on NVVM 20.0.0
//

.version 9.0
.target sm_100
.address_size 64

	// .globl	_Z6g_drawyfjj

.visible .entry _Z6g_drawyfjj(
	.param .u64 _Z6g_drawyfjj_param_0,
	.param .f32 _Z6g_drawyfjj_param_1,
	.param .u32 _Z6g_drawyfjj_param_2,
	.param .u32 _Z6g_drawyfjj_param_3
)
{
	.reg .b32 	%r<14>;
	.reg .b64 	%rd<2>;

	ld.param.u64 	%rd1, [_Z6g_drawyfjj_param_0];
	mov.u32 	%r1, %ctaid.x;
	mov.u32 	%r2, %ntid.x;
	mov.u32 	%r3, %tid.x;
	mad.lo.s32 	%r4, %r1, %r2, %r3;
	mov.u32 	%r5, %ctaid.y;
	mov.u32 	%r6, %ntid.y;
	mov.u32 	%r7, %tid.y;
	mad.lo.s32 	%r8, %r5, %r6, %r7;
	shl.b32 	%r9, %r4, 4;
	mov.b32 	%r10, 1065353216;
	mov.b32 	%r11, 1061997773;
	mov.b32 	%r12, 1058642330;
	mov.b32 	%r13, 0;
	sust.b.2d.v4.b32.trap 	[%rd1, {%r9, %r8}], {%r13, %r12, %r11, %r10};
	ret;

}
	// .globl	_Z11g_setKernelyii
.visible .entry _Z11g_setKernelyii(
	.param .u64 _Z11g_setKernelyii_param_0,
	.param .u32 _Z11g_setKernelyii_param_1,
	.param .u32 _Z11g_setKernelyii_param_2
)
{
	.reg .pred 	%p<4>;
	.reg .b16 	%rs<5>;
	.reg .b32 	%r<14>;
	.reg .b64 	%rd<2>;

	ld.param.u64 	%rd1, [_Z11g_setKernelyii_param_0];
	ld.param.u32 	%r3, [_Z11g_setKernelyii_param_1];
	ld.param.u32 	%r4, [_Z11g_setKernelyii_param_2];
	mov.u32 	%r6, %ctaid.x;
	mov.u32 	%r7, %ntid.x;
	mov.u32 	%r8, %tid.x;
	mad.lo.s32 	%r1, %r6, %r7, %r8;
	mov.u32 	%r9, %ctaid.y;
	mov.u32 	%r10, %ntid.y;
	mov.u32 	%r11, %tid.y;
	mad.lo.s32 	%r12, %r9, %r10, %r11;
	setp.ge.u32 	%p1, %r1, %r3;
	setp.ge.u32 	%p2, %r12, %r4;
	or.pred  	%p3, %p1, %p2;
	@%p3 bra 	$L__BB1_2;
	shl.b32 	%r13, %r1, 2;
	mov.b16 	%rs1, 255;
	mov.b16 	%rs2, 128;
	mov.b16 	%rs3, 64;
	mov.b16 	%rs4, 32;
	sust.b.2d.v4.b8.trap 	[%rd1, {%r13, %r12}], {%rs4, %rs3, %rs2, %rs1};
$L__BB1_2:
	ret;

}


// ===== COMPILED SASS (sm_100) =====

	.target	sm_100

	.elftype	@"ET_EXEC"


//--------------------- .note.nv.tkinfo           --------------------------
	.section	.note.nv.tkinfo,"",@"SHT_NOTE"
	.sectionflags	@"SHF_NOTE_NV_TKINFO"
	.tkinfo
        /*0018*/ 	.word	0x00000002
        /*0030*/ 	.string	""
        /*0030*/ 	.string	"ptxas"
        /*0030*/ 	.string	"Cuda compilation tools, release 13.0, V13.0.88"
        /*0030*/ 	.string	"Build cuda_13.0.r13.0/compiler.36424714_0"
        /*0030*/ 	.string	"-arch sm_100 -m 64 "



//--------------------- .note.nv.cuinfo           --------------------------
	.section	.note.nv.cuinfo,"",@"SHT_NOTE"
	.sectionflags	@"SHF_NOTE_NV_CUINFO"
        /*0018*/ 	.short	0x0002
        /*001a*/ 	.short	0x0064
        /*001c*/ 	.short	0x0082
	.zero		2


//--------------------- .nv.info                  --------------------------
	.section	.nv.info,"",@"SHT_CUDA_INFO"
	.align	4


	//----- nvinfo : EIATTR_REGCOUNT
	.align		4
        /*0000*/ 	.byte	0x04, 0x2f
        /*0002*/ 	.short	(.L_1 - .L_0)
	.align		4
.L_0:
        /*0004*/ 	.word	index@(_Z6g_drawyfjj)
        /*0008*/ 	.word	0x0000000a


	//----- nvinfo : EIATTR_FRAME_SIZE
	.align		4
.L_1:
        /*000c*/ 	.byte	0x04, 0x11
        /*000e*/ 	.short	(.L_3 - .L_2)
	.align		4
.L_2:
        /*0010*/ 	.word	index@(_Z6g_drawyfjj)
        /*0014*/ 	.word	0x00000000


	//----- nvinfo : EIATTR_REGCOUNT
	.align		4
.L_3:
        /*0018*/ 	.byte	0x04, 0x2f
        /*001a*/ 	.short	(.L_5 - .L_4)
	.align		4
.L_4:
        /*001c*/ 	.word	index@(_Z11g_setKernelyii)
        /*0020*/ 	.word	0x00000008


	//----- nvinfo : EIATTR_FRAME_SIZE
	.align		4
.L_5:
        /*0024*/ 	.byte	0x04, 0x11
        /*0026*/ 	.short	(.L_7 - .L_6)
	.align		4
.L_6:
        /*0028*/ 	.word	index@(_Z11g_setKernelyii)
        /*002c*/ 	.word	0x00000000


	//----- nvinfo : EIATTR_MIN_STACK_SIZE
	.align		4
.L_7:
        /*0030*/ 	.byte	0x04, 0x12
        /*0032*/ 	.short	(.L_9 - .L_8)
	.align		4
.L_8:
        /*0034*/ 	.word	index@(_Z11g_setKernelyii)
        /*0038*/ 	.word	0x00000000


	//----- nvinfo : EIATTR_MIN_STACK_SIZE
	.align		4
.L_9:
        /*003c*/ 	.byte	0x04, 0x12
        /*003e*/ 	.short	(.L_11 - .L_10)
	.align		4
.L_10:
        /*0040*/ 	.word	index@(_Z6g_drawyfjj)
        /*0044*/ 	.word	0x00000000
.L_11:


//--------------------- .nv.compat                --------------------------
	.section	.nv.compat,"",@"SHT_CUDA_COMPAT_INFO"
	.align	4
        /*0000*/ 	.byte	0x02, 0x09, 0x00, 0x00, 0x02, 0x02, 0x02, 0x00, 0x02, 0x05, 0x05, 0x00, 0x03, 0x07, 0x01, 0x01
        /*0010*/ 	.byte	0x02, 0x03, 0x00, 0x00, 0x02, 0x06, 0x01, 0x00, 0x04, 0x0b, 0x08, 0x00, 0x09, 0x00, 0x00, 0x00
        /*0020*/ 	.byte	0x00, 0x00, 0x00, 0x00


//--------------------- .nv.info._Z11g_setKernelyii --------------------------
	.section	.nv.info._Z11g_setKernelyii,"",@"SHT_CUDA_INFO"
	.sectionflags	@""
	.align	4


	//----- nvinfo : EIATTR_CUDA_API_VERSION
	.align		4
        /*0000*/ 	.byte	0x04, 0x37
        /*0002*/ 	.short	(.L_13 - .L_12)
.L_12:
        /*0004*/ 	.word	0x00000082


	//----- nvinfo : EIATTR_KPARAM_INFO
	.align		4
.L_13:
        /*0008*/ 	.byte	0x04, 0x17
        /*000a*/ 	.short	(.L_15 - .L_14)
.L_14:
        /*000c*/ 	.word	0x00000000
        /*0010*/ 	.short	0x0002
        /*0012*/ 	.short	0x000c
        /*0014*/ 	.byte	0x00, 0xf0, 0x11, 0x00


	//----- nvinfo : EIATTR_KPARAM_INFO
	.align		4
.L_15:
        /*0018*/ 	.byte	0x04, 0x17
        /*001a*/ 	.short	(.L_17 - .L_16)
.L_16:
        /*001c*/ 	.word	0x00000000
        /*0020*/ 	.short	0x0001
        /*0022*/ 	.short	0x0008
        /*0024*/ 	.byte	0x00, 0xf0, 0x11, 0x00


	//----- nvinfo : EIATTR_KPARAM_INFO
	.align		4
.L_17:
        /*0028*/ 	.byte	0x04, 0x17
        /*002a*/ 	.short	(.L_19 - .L_18)
.L_18:
        /*002c*/ 	.word	0x00000000
        /*0030*/ 	.short	0x0000
        /*0032*/ 	.short	0x0000
        /*0034*/ 	.byte	0x00, 0xf0, 0x21, 0x00


	//----- nvinfo : EIATTR_SPARSE_MMA_MASK
	.align		4
.L_19:
        /*0038*/ 	.byte	0x03, 0x50
        /*003a*/ 	.short	0x0000


	//----- nvinfo : EIATTR_MAXREG_COUNT
	.align		4
        /*003c*/ 	.byte	0x03, 0x1b
        /*003e*/ 	.short	0x00ff


	//----- nvinfo : EIATTR_MERCURY_ISA_VERSION
	.align		4
        /*0040*/ 	.byte	0x03, 0x5f
        /*0042*/ 	.short	0x0101


	//----- nvinfo : EIATTR_VRC_CTA_INIT_COUNT
	.align		4
        /*0044*/ 	.byte	0x02, 0x4a
	.zero		1
	.zero		1


	//----- nvinfo : EIATTR_EXIT_INSTR_OFFSETS
	.align		4
        /*0048*/ 	.byte	0x04, 0x1c
        /*004a*/ 	.short	(.L_21 - .L_20)


	//   ....[0]....
.L_20:
        /*004c*/ 	.word	0x000000c0


	//   ....[1]....
        /*0050*/ 	.word	0x00000110


	//----- nvinfo : EIATTR_CBANK_PARAM_SIZE
	.align		4
.L_21:
        /*0054*/ 	.byte	0x03, 0x19
        /*0056*/ 	.short	0x0010


	//----- nvinfo : EIATTR_PARAM_CBANK
	.align		4
        /*0058*/ 	.byte	0x04, 0x0a
        /*005a*/ 	.short	(.L_23 - .L_22)
	.align		4
.L_22:
        /*005c*/ 	.word	index@(.nv.constant0._Z11g_setKernelyii)
        /*0060*/ 	.short	0x0380
        /*0062*/ 	.short	0x0010


	//----- nvinfo : EIATTR_SW_WAR
	.align		4
.L_23:
        /*0064*/ 	.byte	0x04, 0x36
        /*0066*/ 	.short	(.L_25 - .L_24)
.L_24:
        /*0068*/ 	.word	0x00000008
.L_25:


//--------------------- .nv.info._Z6g_drawyfjj    --------------------------
	.section	.nv.info._Z6g_drawyfjj,"",@"SHT_CUDA_INFO"
	.sectionflags	@""
	.align	4


	//----- nvinfo : EIATTR_CUDA_API_VERSION
	.align		4
        /*0000*/ 	.byte	0x04, 0x37
        /*0002*/ 	.short	(.L_27 - .L_26)
.L_26:
        /*0004*/ 	.word	0x00000082


	//----- nvinfo : EIATTR_KPARAM_INFO
	.align		4
.L_27:
        /*0008*/ 	.byte	0x04, 0x17
        /*000a*/ 	.short	(.L_29 - .L_28)
.L_28:
        /*000c*/ 	.word	0x00000000
        /*0010*/ 	.short	0x0003
        /*0012*/ 	.short	0x0010
        /*0014*/ 	.byte	0x00, 0xf0, 0x11, 0x00


	//----- nvinfo : EIATTR_KPARAM_INFO
	.align		4
.L_29:
        /*0018*/ 	.byte	0x04, 0x17
        /*001a*/ 	.short	(.L_31 - .L_30)
.L_30:
        /*001c*/ 	.word	0x00000000
        /*0020*/ 	.short	0x0002
        /*0022*/ 	.short	0x000c
        /*0024*/ 	.byte	0x00, 0xf0, 0x11, 0x00


	//----- nvinfo : EIATTR_KPARAM_INFO
	.align		4
.L_31:
        /*0028*/ 	.byte	0x04, 0x17
        /*002a*/ 	.short	(.L_33 - .L_32)
.L_32:
        /*002c*/ 	.word	0x00000000
        /*0030*/ 	.short	0x0001
        /*0032*/ 	.short	0x0008
        /*0034*/ 	.byte	0x00, 0xf0, 0x11, 0x00


	//----- nvinfo : EIATTR_KPARAM_INFO
	.align		4
.L_33:
        /*0038*/ 	.byte	0x04, 0x17
        /*003a*/ 	.short	(.L_35 - .L_34)
.L_34:
        /*003c*/ 	.word	0x00000000
        /*0040*/ 	.short	0x0000
        /*0042*/ 	.short	0x0000
        /*0044*/ 	.byte	0x00, 0xf0, 0x21, 0x00


	//----- nvinfo : EIATTR_SPARSE_MMA_MASK
	.align		4
.L_35:
        /*0048*/ 	.byte	0x03, 0x50
        /*004a*/ 	.short	0x0000


	//----- nvinfo : EIATTR_MAXREG_COUNT
	.align		4
        /*004c*/ 	.byte	0x03, 0x1b
        /*004e*/ 	.short	0x00ff


	//----- nvinfo : EIATTR_MERCURY_ISA_VERSION
	.align		4
        /*0050*/ 	.byte	0x03, 0x5f
        /*0052*/ 	.short	0x0101


	//----- nvinfo : EIATTR_VRC_CTA_INIT_COUNT
	.align		4
        /*0054*/ 	.byte	0x02, 0x4a
	.zero		1
	.zero		1


	//----- nvinfo : EIATTR_EXIT_INSTR_OFFSETS
	.align		4
        /*0058*/ 	.byte	0x04, 0x1c
        /*005a*/ 	.short	(.L_37 - .L_36)


	//   ....[0]....
.L_36:
        /*005c*/ 	.word	0x00000100


	//----- nvinfo : EIATTR_CBANK_PARAM_SIZE
	.align		4
.L_37:
        /*0060*/ 	.byte	0x03, 0x19
        /*0062*/ 	.short	0x0014


	//----- nvinfo : EIATTR_PARAM_CBANK
	.align		4
        /*0064*/ 	.byte	0x04, 0x0a
        /*0066*/ 	.short	(.L_39 - .L_38)
	.align		4
.L_38:
        /*0068*/ 	.word	index@(.nv.constant0._Z6g_drawyfjj)
        /*006c*/ 	.short	0x0380
        /*006e*/ 	.short	0x0014


	//----- nvinfo : EIATTR_SW_WAR
	.align		4
.L_39:
        /*0070*/ 	.byte	0x04, 0x36
        /*0072*/ 	.short	(.L_41 - .L_40)
.L_40:
        /*0074*/ 	.word	0x00000008
.L_41:


//--------------------- .nv.callgraph             --------------------------
	.section	.nv.callgraph,"",@"SHT_CUDA_CALLGRAPH"
	.align	4
	.sectionentsize	8
	.align		4
        /*0000*/ 	.word	0x00000000
	.align		4
        /*0004*/ 	.word	0xffffffff
	.align		4
        /*0008*/ 	.word	0x00000000
	.align		4
        /*000c*/ 	.word	0xfffffffe
	.align		4
        /*0010*/ 	.word	0x00000000
	.align		4
        /*0014*/ 	.word	0xfffffffd
	.align		4
        /*0018*/ 	.word	0x00000000
	.align		4
        /*001c*/ 	.word	0xfffffffc


//--------------------- .text._Z11g_setKernelyii  --------------------------
	.section	.text._Z11g_setKernelyii,"ax",@progbits
	.align	128
        .global         _Z11g_setKernelyii
        .type           _Z11g_setKernelyii,@function
        .size           _Z11g_setKernelyii,(.L_x_2 - _Z11g_setKernelyii)
        .other          _Z11g_setKernelyii,@"STO_CUDA_ENTRY STV_DEFAULT"
_Z11g_setKernelyii:
.text._Z11g_setKernelyii:
[----:B------:R-:W-:Y:S01]  /*0000*/  LDC R1, c[0x0][0x37c] ;  /* 0x0000df00ff017b82 */ /* 0x000fe20000000800 */
[----:B------:R-:W0:Y:S07]  /*0010*/  S2R R2, SR_TID.Y ;  /* 0x0000000000027919 */ /* 0x000e2e0000002200 */
[----:B------:R-:W1:Y:S01]  /*0020*/  LDC R0, c[0x0][0x360] ;  /* 0x0000d800ff007b82 */ /* 0x000e620000000800 */
[----:B------:R-:W2:Y:S01]  /*0030*/  LDCU.64 UR6, c[0x0][0x388] ;  /* 0x00007100ff0677ac */ /* 0x000ea20008000a00 */
[----:B------:R-:W1:Y:S06]  /*0040*/  S2R R5, SR_TID.X ;  /* 0x0000000000057919 */ /* 0x000e6c0000002100 */
[----:B------:R-:W0:Y:S08]  /*0050*/  S2UR UR5, SR_CTAID.Y ;  /* 0x00000000000579c3 */ /* 0x000e300000002600 */
[----:B------:R-:W0:Y:S08]  /*0060*/  LDC R3, c[0x0][0x364] ;  /* 0x0000d900ff037b82 */ /* 0x000e300000000800 */
[----:B------:R-:W1:Y:S01]  /*0070*/  S2UR UR4, SR_CTAID.X ;  /* 0x00000000000479c3 */ /* 0x000e620000002500 */
[----:B0-----:R-:W-:-:S05]  /*0080*/  IMAD R3, R3, UR5, R2 ;  /* 0x0000000503037c24 */ /* 0x001fca000f8e0202 */
[----:B--2---:R-:W-:Y:S01]  /*0090*/  ISETP.GE.U32.AND P0, PT, R3, UR7, PT ;  /* 0x0000000703007c0c */ /* 0x004fe2000bf06070 */
[----:B-1----:R-:W-:-:S05]  /*00a0*/  IMAD R0, R0, UR4, R5 ;  /* 0x0000000400007c24 */ /* 0x002fca000f8e0205 */
[----:B------:R-:W-:-:S13]  /*00b0*/  ISETP.GE.U32.OR P0, PT, R0, UR6, P0 ;  /* 0x0000000600007c0c */ /* 0x000fda0008706470 */
[----:B------:R-:W-:Y:S05]  /*00c0*/  @P0 EXIT ;  /* 0x000000000000094d */ /* 0x000fea0003800000 */
[----:B------:R-:W0:Y:S01]  /*00d0*/  LDCU UR4, c[0x0][0x380] ;  /* 0x00007000ff0477ac */ /* 0x000e220008000800 */
[----:B------:R-:W-:Y:S02]  /*00e0*/  MOV R4, 0xff804020 ;  /* 0xff80402000047802 */ /* 0x000fe40000000f00 */
[----:B------:R-:W-:-:S04]  /*00f0*/  SHF.L.U32 R2, R0, 0x2, RZ ;  /* 0x0000000200027819 */ /* 0x000fc800000006ff */
[----:B0-----:R0:W-:Y:S02]  /*0100*/  SUST.D.BA.2D.STRONG.SM.TRAP [R2], R4, UR4 ;  /* 0x70ff040402007f9d */ /* 0x0011e4000810a900 */
[----:B0-----:R-:W-:Y:S05]  /*0110*/  EXIT ;  /* 0x000000000000794d */ /* 0x001fea0003800000 */
.L_x_0:
[----:B------:R-:W-:-:S00]  /*0120*/  BRA `(.L_x_0) ;  /* 0xfffffffc00fc7947 */ /* 0x000fc0000383ffff */
[----:B------:R-:W-:-:S00]  /*0130*/  NOP ;  /* 0x0000000000007918 */ /* 0x000fc00000000000 */
        /* <DEDUP_REMOVED lines=12> */
.L_x_2:


//--------------------- .text._Z6g_drawyfjj       --------------------------
	.section	.text._Z6g_drawyfjj,"ax",@progbits
	.align	128
        .global         _Z6g_drawyfjj
        .type           _Z6g_drawyfjj,@function
        .size           _Z6g_drawyfjj,(.L_x_3 - _Z6g_drawyfjj)
        .other          _Z6g_drawyfjj,@"STO_CUDA_ENTRY STV_DEFAULT"
_Z6g_drawyfjj:
.text._Z6g_drawyfjj:
[----:B------:R-:W-:Y:S01]  /*0000*/  LDC R1, c[0x0][0x37c] ;  /* 0x0000df00ff017b82 */ /* 0x000fe20000000800 */
[----:B------:R-:W0:Y:S07]  /*0010*/  S2R R3, SR_TID.X ;  /* 0x0000000000037919 */ /* 0x000e2e0000002100 */
[----:B------:R-:W0:Y:S01]  /*0020*/  S2UR UR4, SR_CTAID.X ;  /* 0x00000000000479c3 */ /* 0x000e220000002500 */
[----:B------:R-:W1:Y:S01]  /*0030*/  LDCU UR6, c[0x0][0x380] ;  /* 0x00007000ff0677ac */ /* 0x000e620008000800 */
[----:B------:R-:W-:Y:S01]  /*0040*/  HFMA2 R7, -RZ, RZ, 1.875, 0 ;  /* 0x3f800000ff077431 */ /* 0x000fe200000001ff */
[----:B------:R-:W2:Y:S01]  /*0050*/  S2R R5, SR_TID.Y ;  /* 0x0000000000057919 */ /* 0x000ea20000002200 */
[----:B------:R-:W-:-:S02]  /*0060*/  MOV R6, 0x3f4ccccd ;  /* 0x3f4ccccd00067802 */ /* 0x000fc40000000f00 */
[----:B------:R-:W-:Y:S02]  /*0070*/  MOV R4, RZ ;  /* 0x000000ff00047202 */ /* 0x000fe40000000f00 */
[----:B------:R-:W0:Y:S08]  /*0080*/  LDC R0, c[0x0][0x360] ;  /* 0x0000d800ff007b82 */ /* 0x000e300000000800 */
[----:B------:R-:W2:Y:S08]  /*0090*/  S2UR UR5, SR_CTAID.Y ;  /* 0x00000000000579c3 */ /* 0x000eb00000002600 */
[----:B------:R-:W2:Y:S01]  /*00a0*/  LDC R2, c[0x0][0x364] ;  /* 0x0000d900ff027b82 */ /* 0x000ea20000000800 */
[----:B0-----:R-:W-:-:S02]  /*00b0*/  IMAD R0, R0, UR4, R3 ;  /* 0x0000000400007c24 */ /* 0x001fc4000f8e0203 */
[----:B--2---:R-:W-:Y:S02]  /*00c0*/  IMAD R3, R2, UR5, R5 ;  /* 0x0000000502037c24 */ /* 0x004fe4000f8e0205 */
[----:B------:R-:W-:Y:S01]  /*00d0*/  HFMA2 R5, -RZ, RZ, 1.7744140625, -0.002735137939453125 ;  /* 0x3f19999aff057431 */ /* 0x000fe200000001ff */
[----:B------:R-:W-:-:S04]  /*00e0*/  SHF.L.U32 R2, R0, 0x4, RZ ;  /* 0x0000000400027819 */ /* 0x000fc800000006ff */
[----:B-1----:R0:W-:Y:S02]  /*00f0*/  SUST.D.BA.2D.128.STRONG.SM.TRAP [R2], R4, UR6 ;  /* 0x70ff060402007f9d */ /* 0x0021e4000810ad00 */
[----:B0-----:R-:W-:Y:S05]  /*0100*/  EXIT ;  /* 0x000000000000794d */ /* 0x001fea0003800000 */
.L_x_1:
        /* <DEDUP_REMOVED lines=15> */
.L_x_3:


//--------------------- .nv.shared.reserved.0     --------------------------
	.section	.nv.shared.reserved.0,"aw",@nobits
	.weak		__nv_reservedSMEM_offset_0_alias
	.size		__nv_reservedSMEM_offset_0_alias, 0, 64
	.other		__nv_reservedSMEM_offset_0_alias,@"STO_CUDA_RESERVED_SHARED STV_DEFAULT"
__nv_reservedSMEM_offset_0_alias:
	.zero		0
	.zero		64


//--------------------- .nv.constant0._Z11g_setKernelyii --------------------------
	.section	.nv.constant0._Z11g_setKernelyii,"a",@progbits
	.sectionflags	@""
	.align	4
.nv.constant0._Z11g_setKernelyii:
	.zero		912


//--------------------- .nv.constant0._Z6g_drawyfjj --------------------------
	.section	.nv.constant0._Z6g_drawyfjj,"a",@progbits
	.sectionflags	@""
	.align	4
.nv.constant0._Z6g_drawyfjj:
	.zero		916


//--------------------- SYMBOLS --------------------------

	.type		.nv.reservedSmem.offset0,@object
	.size		.nv.reservedSmem.offset0,0x4
